	.headerflags	@"EF_CUDA_TEXMODE_UNIFIED EF_CUDA_64BIT_ADDRESS EF_CUDA_ACCELERATORS EF_CUDA_SM90 EF_CUDA_VIRTUAL_SM(EF_CUDA_SM90)"
	.elftype	@"ET_EXEC"


//--------------------- .nv.info                  --------------------------
	.section	.nv.info,"",@"SHT_CUDA_INFO"
	.align	4


	//----- nvinfo : EIATTR_REGCOUNT
	.align		4
        /*0000*/ 	.byte	0x04, 0x2f
        /*0002*/ 	.short	(.L_1 - .L_0)
	.align		4
.L_0:
        /*0004*/ 	.word	index@(triton_poi_fused_relu_threshold_backward_1)
        /*0008*/ 	.word	0x0000000e


	//----- nvinfo : EIATTR_MIN_STACK_SIZE
	.align		4
.L_1:
        /*000c*/ 	.byte	0x04, 0x12
        /*000e*/ 	.short	(.L_3 - .L_2)
	.align		4
.L_2:
        /*0010*/ 	.word	index@(triton_poi_fused_relu_threshold_backward_1)
        /*0014*/ 	.word	0x00000000


	//----- nvinfo : EIATTR_FRAME_SIZE
	.align		4
.L_3:
        /*0018*/ 	.byte	0x04, 0x11
        /*001a*/ 	.short	(.L_5 - .L_4)
	.align		4
.L_4:
        /*001c*/ 	.word	index@(triton_poi_fused_relu_threshold_backward_1)
        /*0020*/ 	.word	0x00000000


	//----- nvinfo : EIATTR_MIN_STACK_SIZE
	.align		4
.L_5:
        /*0024*/ 	.byte	0x04, 0x12
        /*0026*/ 	.short	(.L_7 - .L_6)
	.align		4
.L_6:
        /*0028*/ 	.word	index@(triton_poi_fused_relu_threshold_backward_1)
        /*002c*/ 	.word	0x00000000
.L_7:


//--------------------- .nv.info.triton_poi_fused_relu_threshold_backward_1 --------------------------
	.section	.nv.info.triton_poi_fused_relu_threshold_backward_1,"",@"SHT_CUDA_INFO"
	.sectionflags	@""
	.align	4


	//----- nvinfo : EIATTR_CUDA_API_VERSION
	.align		4
        /*0000*/ 	.byte	0x04, 0x37
        /*0002*/ 	.short	(.L_9 - .L_8)
.L_8:
        /*0004*/ 	.word	0x0000007c


	//----- nvinfo : EIATTR_KPARAM_INFO
	.align		4
.L_9:
        /*0008*/ 	.byte	0x04, 0x17
        /*000a*/ 	.short	(.L_11 - .L_10)
.L_10:
        /*000c*/ 	.word	0x00000000
        /*0010*/ 	.short	0x0003
        /*0012*/ 	.short	0x0018
        /*0014*/ 	.byte	0x00, 0xf0, 0x11, 0x00


	//----- nvinfo : EIATTR_KPARAM_INFO
	.align		4
.L_11:
        /*0018*/ 	.byte	0x04, 0x17
        /*001a*/ 	.short	(.L_13 - .L_12)
.L_12:
        /*001c*/ 	.word	0x00000000
        /*0020*/ 	.short	0x0002
        /*0022*/ 	.short	0x0010
        /*0024*/ 	.byte	0x00, 0xf4, 0x21, 0x00


	//----- nvinfo : EIATTR_KPARAM_INFO
	.align		4
.L_13:
        /*0028*/ 	.byte	0x04, 0x17
        /*002a*/ 	.short	(.L_15 - .L_14)
.L_14:
        /*002c*/ 	.word	0x00000000
        /*0030*/ 	.short	0x0001
        /*0032*/ 	.short	0x0008
        /*0034*/ 	.byte	0x00, 0xf4, 0x21, 0x00


	//----- nvinfo : EIATTR_KPARAM_INFO
	.align		4
.L_15:
        /*0038*/ 	.byte	0x04, 0x17
        /*003a*/ 	.short	(.L_17 - .L_16)
.L_16:
        /*003c*/ 	.word	0x00000000
        /*0040*/ 	.short	0x0000
        /*0042*/ 	.short	0x0000
        /*0044*/ 	.byte	0x00, 0xf4, 0x21, 0x00


	//----- nvinfo : EIATTR_SPARSE_MMA_MASK
	.align		4
.L_17:
        /*0048*/ 	.byte	0x03, 0x50
        /*004a*/ 	.short	0x0000


	//----- nvinfo : EIATTR_MAXREG_COUNT
	.align		4
        /*004c*/ 	.byte	0x03, 0x1b
        /*004e*/ 	.short	0x00ff


	//----- nvinfo : EIATTR_EXIT_INSTR_OFFSETS
	.align		4
        /*0050*/ 	.byte	0x04, 0x1c
        /*0052*/ 	.short	(.L_19 - .L_18)


	//   ....[0]....
.L_18:
        /*0054*/ 	.word	0x00000240


	//   ....[1]....
        /*0058*/ 	.word	0x00000260


	//----- nvinfo : EIATTR_REQNTID
	.align		4
.L_19:
        /*005c*/ 	.byte	0x04, 0x10
        /*005e*/ 	.short	(.L_21 - .L_20)
.L_20:
        /*0060*/ 	.word	0x00000080
        /*0064*/ 	.word	0x00000001
        /*0068*/ 	.word	0x00000001


	//----- nvinfo : EIATTR_CBANK_PARAM_SIZE
	.align		4
.L_21:
        /*006c*/ 	.byte	0x03, 0x19
        /*006e*/ 	.short	0x001c


	//----- nvinfo : EIATTR_PARAM_CBANK
	.align		4
        /*0070*/ 	.byte	0x04, 0x0a
        /*0072*/ 	.short	(.L_23 - .L_22)
	.align		4
.L_22:
        /*0074*/ 	.word	index@(.nv.constant0.triton_poi_fused_relu_threshold_backward_1)
        /*0078*/ 	.short	0x0210
        /*007a*/ 	.short	0x001c


	//----- nvinfo : EIATTR_SW_WAR
	.align		4
.L_23:
        /*007c*/ 	.byte	0x04, 0x36
        /*007e*/ 	.short	(.L_25 - .L_24)
.L_24:
        /*0080*/ 	.word	0x00000008
.L_25:


//--------------------- .nv.callgraph             --------------------------
	.section	.nv.callgraph,"",@"SHT_CUDA_CALLGRAPH"
	.align	4
	.sectionentsize	8
	.align		4
        /*0000*/ 	.word	0x00000000
	.align		4
        /*0004*/ 	.word	0xffffffff
	.align		4
        /*0008*/ 	.word	0x00000000
	.align		4
        /*000c*/ 	.word	0xfffffffe
	.align		4
        /*0010*/ 	.word	0x00000000
	.align		4
        /*0014*/ 	.word	0xfffffffd
	.align		4
        /*0018*/ 	.word	0x00000000
	.align		4
        /*001c*/ 	.word	0xfffffffc


//--------------------- .text.triton_poi_fused_relu_threshold_backward_1 --------------------------
	.section	.text.triton_poi_fused_relu_threshold_backward_1,"ax",@progbits
	.align	128
        .global         triton_poi_fused_relu_threshold_backward_1
        .type           triton_poi_fused_relu_threshold_backward_1,@function
        .size           triton_poi_fused_relu_threshold_backward_1,(.L_x_1 - triton_poi_fused_relu_threshold_backward_1)
        .other          triton_poi_fused_relu_threshold_backward_1,@"STO_CUDA_ENTRY STV_DEFAULT"
triton_poi_fused_relu_threshold_backward_1:
.text.triton_poi_fused_relu_threshold_backward_1:
[----:B------:R-:W0:Y:S02]  /*0000*/  LDC R1, c[0x0][0x28] ;  /* 0x00000a00ff017b82 */ /* 0x000e240000000800 */
[----:B------:R-:W1:Y:S01]  /*0010*/  S2R R0, SR_TID.X ;  /* 0x0000000000007919 */ /* 0x000e620000002100 */
[----:B------:R-:W2:Y:S01]  /*0020*/  LDC.64 R4, c[0x0][0x218] ;  /* 0x00008600ff047b82 */ /* 0x000ea20000000a00 */
[----:B------:R-:W-:Y:S01]  /*0030*/  CS2R R10, SRZ ;  /* 0x00000000000a7805 */ /* 0x000fe2000001ff00 */
[----:B------:R-:W-:Y:S01]  /*0040*/  ULDC.64 UR4, c[0x0][0x208] ;  /* 0x0000820000047ab9 */ /* 0x000fe20000000a00 */
[----:B------:R-:W3:Y:S01]  /*0050*/  S2R R7, SR_CTAID.X ;  /* 0x0000000000077919 */ /* 0x000ee20000002500 */
[----:B------:R-:W-:-:S04]  /*0060*/  ULDC.64 UR6, c[0x0][0x220] ;  /* 0x0000880000067ab9 */ /* 0x000fc80000000a00 */
[----:B------:R-:W4:Y:S01]  /*0070*/  LDC.64 R2, c[0x0][0x210] ;  /* 0x00008400ff027b82 */ /* 0x000f220000000a00 */
[----:B-1----:R-:W-:Y:S01]  /*0080*/  IMAD.SHL.U32 R0, R0, 0x2, RZ ;  /* 0x0000000200007824 */ /* 0x002fe200078e00ff */
[----:B---3--:R-:W-:-:S04]  /*0090*/  SHF.R.S32.HI R6, RZ, 0x17, R7 ;  /* 0x00000017ff067819 */ /* 0x008fc80000011407 */
[----:B------:R-:W-:-:S05]  /*00a0*/  LOP3.LUT R0, R0, 0xfe, RZ, 0xc0, !PT ;  /* 0x000000fe00007812 */ /* 0x000fca00078ec0ff */
[----:B------:R-:W-:Y:S01]  /*00b0*/  IMAD R7, R7, 0x100, R0 ;  /* 0x0000010007077824 */ /* 0x000fe200078e0200 */
[----:B------:R-:W-:-:S03]  /*00c0*/  SGXT R0, R6, 0x1 ;  /* 0x000000010600781a */ /* 0x000fc60000000200 */
[C---:B----4-:R-:W-:Y:S01]  /*00d0*/  IMAD.WIDE R2, R7.reuse, 0x4, R2 ;  /* 0x0000000407027825 */ /* 0x050fe200078e0202 */
[----:B------:R-:W-:Y:S02]  /*00e0*/  LEA.HI R0, R0, R7, RZ, 0x4 ;  /* 0x0000000700007211 */ /* 0x000fe400078f20ff */
[----:B------:R-:W-:Y:S02]  /*00f0*/  ISETP.GE.AND P0, PT, R7, 0x400, PT ;  /* 0x000004000700780c */ /* 0x000fe40003f06270 */
[----:B------:R-:W-:-:S05]  /*0100*/  LOP3.LUT R0, R0, 0xfffffff0, RZ, 0xc0, !PT ;  /* 0xfffffff000007812 */ /* 0x000fca00078ec0ff */
[----:B------:R-:W-:-:S04]  /*0110*/  IMAD.IADD R9, R7, 0x1, -R0 ;  /* 0x0000000107097824 */ /* 0x000fc800078e0a00 */
[----:B--2---:R-:W-:Y:S01]  /*0120*/  IMAD.WIDE R4, R9, 0x4, R4 ;  /* 0x0000000409047825 */ /* 0x004fe200078e0204 */
[----:B------:R-:W-:-:S04]  /*0130*/  CS2R R8, SRZ ;  /* 0x0000000000087805 */ /* 0x000fc8000001ff00 */
[----:B------:R-:W2:Y:S04]  /*0140*/  @!P0 LDG.E.EL.64 R10, desc[UR4][R4.64] ;  /* 0x00000004040a8981 */ /* 0x000ea8000c2e1b00 */
[----:B------:R-:W2:Y:S02]  /*0150*/  @!P0 LDG.E.64 R8, desc[UR4][R2.64] ;  /* 0x0000000402088981 */ /* 0x000ea4000c1e1b00 */
[----:B--2---:R-:W-:Y:S01]  /*0160*/  FSETP.GEU.AND P2, PT, R8, -R10, PT ;  /* 0x8000000a0800720b */ /* 0x004fe20003f4e000 */
[----:B------:R-:W-:Y:S01]  /*0170*/  FADD R8, R10, R8 ;  /* 0x000000080a087221 */ /* 0x000fe20000000000 */
[----:B------:R-:W-:Y:S01]  /*0180*/  FADD R0, R11, R9 ;  /* 0x000000090b007221 */ /* 0x000fe20000000000 */
[----:B------:R-:W-:-:S03]  /*0190*/  FSETP.GEU.AND P1, PT, R9, -R11, PT ;  /* 0x8000000b0900720b */ /* 0x000fc60003f2e000 */
[----:B------:R-:W-:Y:S02]  /*01a0*/  FSEL R8, R8, RZ, P2 ;  /* 0x000000ff08087208 */ /* 0x000fe40001000000 */
[----:B------:R-:W-:Y:S02]  /*01b0*/  FSEL R9, R0, RZ, P1 ;  /* 0x000000ff00097208 */ /* 0x000fe40000800000 */
[----:B------:R-:W-:Y:S02]  /*01c0*/  FSETP.GTU.AND P3, PT, R8, RZ, PT ;  /* 0x000000ff0800720b */ /* 0x000fe40003f6c000 */
[----:B------:R-:W-:Y:S02]  /*01d0*/  FSETP.GTU.AND P2, PT, R9, RZ, PT ;  /* 0x000000ff0900720b */ /* 0x000fe40003f4c000 */
[----:B------:R-:W-:Y:S02]  /*01e0*/  IADD3 R6, P1, R7, UR6, RZ ;  /* 0x0000000607067c10 */ /* 0x000fe4000ff3e0ff */
[----:B------:R-:W-:-:S02]  /*01f0*/  SEL R0, RZ, 0x1, P3 ;  /* 0x00000001ff007807 */ /* 0x000fc40001800000 */
[----:B------:R-:W-:Y:S01]  /*0200*/  SEL R5, RZ, 0x100, P2 ;  /* 0x00000100ff057807 */ /* 0x000fe20001000000 */
[----:B------:R1:W-:Y:S01]  /*0210*/  @!P0 STG.E.64 desc[UR4][R2.64], R8 ;  /* 0x0000000802008986 */ /* 0x0003e2000c101b04 */
[----:B------:R-:W-:-:S03]  /*0220*/  LEA.HI.X.SX32 R7, R7, UR7, 0x1, P1 ;  /* 0x0000000707077c11 */ /* 0x000fc600088f0eff */
[----:B------:R-:W-:Y:S01]  /*0230*/  IMAD.IADD R5, R0, 0x1, R5 ;  /* 0x0000000100057824 */ /* 0x000fe200078e0205 */
[----:B------:R-:W-:Y:S06]  /*0240*/  @P0 EXIT ;  /* 0x000000000000094d */ /* 0x000fec0003800000 */
[----:B------:R-:W-:Y:S01]  /*0250*/  STG.E.U16 desc[UR4][R6.64], R5 ;  /* 0x0000000506007986 */ /* 0x000fe2000c101504 */
[----:B------:R-:W-:Y:S05]  /*0260*/  EXIT ;  /* 0x000000000000794d */ /* 0x000fea0003800000 */
.L_x_0:
[----:B------:R-:W-:-:S00]  /*0270*/  BRA `(.L_x_0) ;  /* 0xfffffffc00fc7947 */ /* 0x000fc0000383ffff */
[----:B------:R-:W-:-:S00]  /*0280*/  NOP ;  /* 0x0000000000007918 */ /* 0x000fc00000000000 */
[----:B------:R-:W-:-:S00]  /*0290*/  NOP ;  /* 0x0000000000007918 */ /* 0x000fc00000000000 */
[----:B------:R-:W-:-:S00]  /*02a0*/  NOP ;  /* 0x0000000000007918 */ /* 0x000fc00000000000 */
[----:B------:R-:W-:-:S00]  /*02b0*/  NOP ;  /* 0x0000000000007918 */ /* 0x000fc00000000000 */
[----:B------:R-:W-:-:S00]  /*02c0*/  NOP ;  /* 0x0000000000007918 */ /* 0x000fc00000000000 */
[----:B------:R-:W-:-:S00]  /*02d0*/  NOP ;  /* 0x0000000000007918 */ /* 0x000fc00000000000 */
[----:B------:R-:W-:-:S00]  /*02e0*/  NOP ;  /* 0x0000000000007918 */ /* 0x000fc00000000000 */
[----:B------:R-:W-:-:S00]  /*02f0*/  NOP ;  /* 0x0000000000007918 */ /* 0x000fc00000000000 */
.L_x_1:


//--------------------- .nv.constant0.triton_poi_fused_relu_threshold_backward_1 --------------------------
	.section	.nv.constant0.triton_poi_fused_relu_threshold_backward_1,"a",@progbits
	.sectionflags	@""
	.align	4
.nv.constant0.triton_poi_fused_relu_threshold_backward_1:
	.zero		556
